//
// Generated by NVIDIA NVVM Compiler
//
// Compiler Build ID: CL-36424714
// Cuda compilation tools, release 13.0, V13.0.88
// Based on NVVM 20.0.0
//

.version 9.0
.target sm_100
.address_size 64

	// .globl	_Z5splitiiPiS_
// _ZZ5splitiiPiS_E9splitSize has been demoted

.visible .entry _Z5splitiiPiS_(
	.param .u32 _Z5splitiiPiS__param_0,
	.param .u32 _Z5splitiiPiS__param_1,
	.param .u64 .ptr .align 1 _Z5splitiiPiS__param_2,
	.param .u64 .ptr .align 1 _Z5splitiiPiS__param_3
)
{
	.reg .pred 	%p<16>;
	.reg .b32 	%r<72>;
	.reg .b64 	%rd<37>;
	// demoted variable
	.shared .align 4 .u32 _ZZ5splitiiPiS_E9splitSize;
	ld.param.u32 	%r32, [_Z5splitiiPiS__param_0];
	ld.param.u32 	%r33, [_Z5splitiiPiS__param_1];
	ld.param.u64 	%rd9, [_Z5splitiiPiS__param_2];
	ld.param.u64 	%rd10, [_Z5splitiiPiS__param_3];
	cvta.to.global.u64 	%rd1, %rd10;
	cvta.to.global.u64 	%rd2, %rd9;
	mov.u32 	%r1, %ntid.x;
	mov.u32 	%r2, %tid.x;
	mov.b32 	%r61, 0;
	st.shared.u32 	[_ZZ5splitiiPiS_E9splitSize], %r61;
	add.s32 	%r3, %r2, %r1;
	max.s32 	%r35, %r32, %r3;
	setp.lt.s32 	%p1, %r3, %r32;
	selp.u32 	%r36, 1, 0, %p1;
	add.s32 	%r37, %r3, %r36;
	sub.s32 	%r38, %r35, %r37;
	div.u32 	%r39, %r38, %r1;
	add.s32 	%r4, %r39, %r36;
	and.b32  	%r5, %r4, 3;
	mul.wide.u32 	%rd11, %r2, 4;
	add.s64 	%rd3, %rd2, %rd11;
	add.s64 	%rd4, %rd1, %rd11;
	mul.wide.s32 	%rd12, %r1, 4;
	add.s64 	%rd5, %rd3, %rd12;
	add.s64 	%rd6, %rd4, %rd12;
	add.s32 	%r6, %r3, %r1;
	add.s64 	%rd7, %rd5, %rd12;
	add.s64 	%rd8, %rd6, %rd12;
	add.s32 	%r7, %r6, %r1;
$L__BB0_1:
	setp.ge.s32 	%p2, %r2, %r32;
	@%p2 bra 	$L__BB0_28;
	setp.eq.s32 	%p3, %r5, 3;
	ld.shared.u32 	%r66, [_ZZ5splitiiPiS_E9splitSize];
	mov.u32 	%r65, %r2;
	@%p3 bra 	$L__BB0_14;
	ld.global.u32 	%r40, [%rd3];
	setp.gt.s32 	%p4, %r40, %r33;
	@%p4 bra 	$L__BB0_5;
	mov.b32 	%r41, 0;
	st.global.u32 	[%rd4], %r41;
	bra.uni 	$L__BB0_6;
$L__BB0_5:
	mov.b32 	%r42, 1;
	st.global.u32 	[%rd4], %r42;
	add.s32 	%r66, %r66, 1;
	st.shared.u32 	[_ZZ5splitiiPiS_E9splitSize], %r66;
$L__BB0_6:
	setp.eq.s32 	%p5, %r5, 0;
	mov.u32 	%r65, %r3;
	@%p5 bra 	$L__BB0_14;
	ld.global.u32 	%r43, [%rd5];
	setp.gt.s32 	%p6, %r43, %r33;
	@%p6 bra 	$L__BB0_9;
	mov.b32 	%r44, 0;
	st.global.u32 	[%rd6], %r44;
	bra.uni 	$L__BB0_10;
$L__BB0_9:
	mov.b32 	%r45, 1;
	st.global.u32 	[%rd6], %r45;
	add.s32 	%r66, %r66, 1;
	st.shared.u32 	[_ZZ5splitiiPiS_E9splitSize], %r66;
$L__BB0_10:
	setp.eq.s32 	%p7, %r5, 1;
	mov.u32 	%r65, %r6;
	@%p7 bra 	$L__BB0_14;
	ld.global.u32 	%r46, [%rd7];
	setp.gt.s32 	%p8, %r46, %r33;
	@%p8 bra 	$L__BB0_13;
	mov.b32 	%r47, 0;
	st.global.u32 	[%rd8], %r47;
	mov.u32 	%r65, %r7;
	bra.uni 	$L__BB0_14;
$L__BB0_13:
	mov.b32 	%r48, 1;
	st.global.u32 	[%rd8], %r48;
	add.s32 	%r66, %r66, 1;
	st.shared.u32 	[_ZZ5splitiiPiS_E9splitSize], %r66;
	mov.u32 	%r65, %r7;
$L__BB0_14:
	setp.lt.u32 	%p9, %r4, 3;
	@%p9 bra 	$L__BB0_28;
$L__BB0_15:
	mul.wide.u32 	%rd13, %r65, 4;
	add.s64 	%rd14, %rd2, %rd13;
	ld.global.u32 	%r49, [%rd14];
	setp.le.s32 	%p10, %r49, %r33;
	@%p10 bra 	$L__BB0_17;
	mul.wide.u32 	%rd17, %r65, 4;
	add.s64 	%rd18, %rd1, %rd17;
	mov.b32 	%r51, 1;
	st.global.u32 	[%rd18], %r51;
	add.s32 	%r66, %r66, 1;
	st.shared.u32 	[_ZZ5splitiiPiS_E9splitSize], %r66;
	bra.uni 	$L__BB0_18;
$L__BB0_17:
	mul.wide.u32 	%rd15, %r65, 4;
	add.s64 	%rd16, %rd1, %rd15;
	mov.b32 	%r50, 0;
	st.global.u32 	[%rd16], %r50;
$L__BB0_18:
	add.s32 	%r21, %r65, %r1;
	mul.wide.u32 	%rd19, %r21, 4;
	add.s64 	%rd20, %rd2, %rd19;
	ld.global.u32 	%r52, [%rd20];
	setp.gt.s32 	%p11, %r52, %r33;
	@%p11 bra 	$L__BB0_20;
	mul.wide.u32 	%rd21, %r21, 4;
	add.s64 	%rd22, %rd1, %rd21;
	mov.b32 	%r53, 0;
	st.global.u32 	[%rd22], %r53;
	bra.uni 	$L__BB0_21;
$L__BB0_20:
	mul.wide.u32 	%rd23, %r21, 4;
	add.s64 	%rd24, %rd1, %rd23;
	mov.b32 	%r54, 1;
	st.global.u32 	[%rd24], %r54;
	add.s32 	%r66, %r66, 1;
	st.shared.u32 	[_ZZ5splitiiPiS_E9splitSize], %r66;
$L__BB0_21:
	add.s32 	%r24, %r21, %r1;
	mul.wide.u32 	%rd25, %r24, 4;
	add.s64 	%rd26, %rd2, %rd25;
	ld.global.u32 	%r55, [%rd26];
	setp.gt.s32 	%p12, %r55, %r33;
	@%p12 bra 	$L__BB0_23;
	mul.wide.u32 	%rd27, %r24, 4;
	add.s64 	%rd28, %rd1, %rd27;
	mov.b32 	%r56, 0;
	st.global.u32 	[%rd28], %r56;
	bra.uni 	$L__BB0_24;
$L__BB0_23:
	mul.wide.u32 	%rd29, %r24, 4;
	add.s64 	%rd30, %rd1, %rd29;
	mov.b32 	%r57, 1;
	st.global.u32 	[%rd30], %r57;
	add.s32 	%r66, %r66, 1;
	st.shared.u32 	[_ZZ5splitiiPiS_E9splitSize], %r66;
$L__BB0_24:
	add.s32 	%r27, %r24, %r1;
	mul.wide.u32 	%rd31, %r27, 4;
	add.s64 	%rd32, %rd2, %rd31;
	ld.global.u32 	%r58, [%rd32];
	setp.gt.s32 	%p13, %r58, %r33;
	@%p13 bra 	$L__BB0_26;
	mul.wide.u32 	%rd33, %r27, 4;
	add.s64 	%rd34, %rd1, %rd33;
	mov.b32 	%r59, 0;
	st.global.u32 	[%rd34], %r59;
	bra.uni 	$L__BB0_27;
$L__BB0_26:
	mul.wide.u32 	%rd35, %r27, 4;
	add.s64 	%rd36, %rd1, %rd35;
	mov.b32 	%r60, 1;
	st.global.u32 	[%rd36], %r60;
	add.s32 	%r66, %r66, 1;
	st.shared.u32 	[_ZZ5splitiiPiS_E9splitSize], %r66;
$L__BB0_27:
	add.s32 	%r65, %r27, %r1;
	setp.lt.s32 	%p14, %r65, %r32;
	@%p14 bra 	$L__BB0_15;
$L__BB0_28:
	bar.sync 	0;
	add.s32 	%r61, %r61, 1;
	setp.ne.s32 	%p15, %r61, 32;
	@%p15 bra 	$L__BB0_1;
	ret;

}


// ===== COMPILED SASS (sm_100) =====

	.target	sm_100

	.elftype	@"ET_EXEC"


//--------------------- .note.nv.tkinfo           --------------------------
	.section	.note.nv.tkinfo,"",@"SHT_NOTE"
	.sectionflags	@"SHF_NOTE_NV_TKINFO"
	.tkinfo
        /*0018*/ 	.word	0x00000002
        /*0030*/ 	.string	""
        /*0030*/ 	.string	"ptxas"
        /*0030*/ 	.string	"Cuda compilation tools, release 13.0, V13.0.88"
        /*0030*/ 	.string	"Build cuda_13.0.r13.0/compiler.36424714_0"
        /*0030*/ 	.string	"-arch sm_100 -m 64 "



//--------------------- .note.nv.cuinfo           --------------------------
	.section	.note.nv.cuinfo,"",@"SHT_NOTE"
	.sectionflags	@"SHF_NOTE_NV_CUINFO"
        /*0018*/ 	.short	0x0002
        /*001a*/ 	.short	0x0064
        /*001c*/ 	.short	0x0082
	.zero		2


//--------------------- .nv.info                  --------------------------
	.section	.nv.info,"",@"SHT_CUDA_INFO"
	.align	4


	//----- nvinfo : EIATTR_REGCOUNT
	.align		4
        /*0000*/ 	.byte	0x04, 0x2f
        /*0002*/ 	.short	(.L_1 - .L_0)
	.align		4
.L_0:
        /*0004*/ 	.word	index@(_Z5splitiiPiS_)
        /*0008*/ 	.word	0x00000020


	//----- nvinfo : EIATTR_FRAME_SIZE
	.align		4
.L_1:
        /*000c*/ 	.byte	0x04, 0x11
        /*000e*/ 	.short	(.L_3 - .L_2)
	.align		4
.L_2:
        /*0010*/ 	.word	index@(_Z5splitiiPiS_)
        /*0014*/ 	.word	0x00000000


	//----- nvinfo : EIATTR_MIN_STACK_SIZE
	.align		4
.L_3:
        /*0018*/ 	.byte	0x04, 0x12
        /*001a*/ 	.short	(.L_5 - .L_4)
	.align		4
.L_4:
        /*001c*/ 	.word	index@(_Z5splitiiPiS_)
        /*0020*/ 	.word	0x00000000
.L_5:


//--------------------- .nv.compat                --------------------------
	.section	.nv.compat,"",@"SHT_CUDA_COMPAT_INFO"
	.align	4
        /*0000*/ 	.byte	0x02, 0x09, 0x00, 0x00, 0x02, 0x02, 0x01, 0x00, 0x02, 0x05, 0x05, 0x00, 0x03, 0x07, 0x01, 0x01
        /*0010*/ 	.byte	0x02, 0x03, 0x00, 0x00, 0x02, 0x06, 0x01, 0x00, 0x04, 0x0b, 0x08, 0x00, 0x09, 0x00, 0x00, 0x00
        /*0020*/ 	.byte	0x00, 0x00, 0x00, 0x00


//--------------------- .nv.info._Z5splitiiPiS_   --------------------------
	.section	.nv.info._Z5splitiiPiS_,"",@"SHT_CUDA_INFO"
	.sectionflags	@""
	.align	4


	//----- nvinfo : EIATTR_CUDA_API_VERSION
	.align		4
        /*0000*/ 	.byte	0x04, 0x37
        /*0002*/ 	.short	(.L_7 - .L_6)
.L_6:
        /*0004*/ 	.word	0x00000082


	//----- nvinfo : EIATTR_KPARAM_INFO
	.align		4
.L_7:
        /*0008*/ 	.byte	0x04, 0x17
        /*000a*/ 	.short	(.L_9 - .L_8)
.L_8:
        /*000c*/ 	.word	0x00000000
        /*0010*/ 	.short	0x0003
        /*0012*/ 	.short	0x0010
        /*0014*/ 	.byte	0x00, 0xf5, 0x21, 0x00


	//----- nvinfo : EIATTR_KPARAM_INFO
	.align		4
.L_9:
        /*0018*/ 	.byte	0x04, 0x17
        /*001a*/ 	.short	(.L_11 - .L_10)
.L_10:
        /*001c*/ 	.word	0x00000000
        /*0020*/ 	.short	0x0002
        /*0022*/ 	.short	0x0008
        /*0024*/ 	.byte	0x00, 0xf5, 0x21, 0x00


	//----- nvinfo : EIATTR_KPARAM_INFO
	.align		4
.L_11:
        /*0028*/ 	.byte	0x04, 0x17
        /*002a*/ 	.short	(.L_13 - .L_12)
.L_12:
        /*002c*/ 	.word	0x00000000
        /*0030*/ 	.short	0x0001
        /*0032*/ 	.short	0x0004
        /*0034*/ 	.byte	0x00, 0xf0, 0x11, 0x00


	//----- nvinfo : EIATTR_KPARAM_INFO
	.align		4
.L_13:
        /*0038*/ 	.byte	0x04, 0x17
        /*003a*/ 	.short	(.L_15 - .L_14)
.L_14:
        /*003c*/ 	.word	0x00000000
        /*0040*/ 	.short	0x0000
        /*0042*/ 	.short	0x0000
        /*0044*/ 	.byte	0x00, 0xf0, 0x11, 0x00


	//----- nvinfo : EIATTR_SPARSE_MMA_MASK
	.align		4
.L_15:
        /*0048*/ 	.byte	0x03, 0x50
        /*004a*/ 	.short	0x0000


	//----- nvinfo : EIATTR_MAXREG_COUNT
	.align		4
        /*004c*/ 	.byte	0x03, 0x1b
        /*004e*/ 	.short	0x00ff


	//----- nvinfo : EIATTR_NUM_BARRIERS
	.align		4
        /*0050*/ 	.byte	0x02, 0x4c
        /*0052*/ 	.byte	0x01
	.zero		1


	//----- nvinfo : EIATTR_MERCURY_ISA_VERSION
	.align		4
        /*0054*/ 	.byte	0x03, 0x5f
        /*0056*/ 	.short	0x0101


	//----- nvinfo : EIATTR_VRC_CTA_INIT_COUNT
	.align		4
        /*0058*/ 	.byte	0x02, 0x4a
	.zero		1
	.zero		1


	//----- nvinfo : EIATTR_EXIT_INSTR_OFFSETS
	.align		4
        /*005c*/ 	.byte	0x04, 0x1c
        /*005e*/ 	.short	(.L_17 - .L_16)


	//   ....[0]....
.L_16:
        /*0060*/ 	.word	0x00000a10


	//----- nvinfo : EIATTR_CRS_STACK_SIZE
	.align		4
.L_17:
        /*0064*/ 	.byte	0x04, 0x1e
        /*0066*/ 	.short	(.L_19 - .L_18)
.L_18:
        /*0068*/ 	.word	0x00000000


	//----- nvinfo : EIATTR_CBANK_PARAM_SIZE
	.align		4
.L_19:
        /*006c*/ 	.byte	0x03, 0x19
        /*006e*/ 	.short	0x0018


	//----- nvinfo : EIATTR_PARAM_CBANK
	.align		4
        /*0070*/ 	.byte	0x04, 0x0a
        /*0072*/ 	.short	(.L_21 - .L_20)
	.align		4
.L_20:
        /*0074*/ 	.word	index@(.nv.constant0._Z5splitiiPiS_)
        /*0078*/ 	.short	0x0380
        /*007a*/ 	.short	0x0018


	//----- nvinfo : EIATTR_SW_WAR
	.align		4
.L_21:
        /*007c*/ 	.byte	0x04, 0x36
        /*007e*/ 	.short	(.L_23 - .L_22)
.L_22:
        /*0080*/ 	.word	0x00000008
.L_23:


//--------------------- .nv.callgraph             --------------------------
	.section	.nv.callgraph,"",@"SHT_CUDA_CALLGRAPH"
	.align	4
	.sectionentsize	8
	.align		4
        /*0000*/ 	.word	0x00000000
	.align		4
        /*0004*/ 	.word	0xffffffff
	.align		4
        /*0008*/ 	.word	0x00000000
	.align		4
        /*000c*/ 	.word	0xfffffffe
	.align		4
        /*0010*/ 	.word	0x00000000
	.align		4
        /*0014*/ 	.word	0xfffffffd
	.align		4
        /*0018*/ 	.word	0x00000000
	.align		4
        /*001c*/ 	.word	0xfffffffc


//--------------------- .text._Z5splitiiPiS_      --------------------------
	.section	.text._Z5splitiiPiS_,"ax",@progbits
	.align	128
        .global         _Z5splitiiPiS_
        .type           _Z5splitiiPiS_,@function
        .size           _Z5splitiiPiS_,(.L_x_7 - _Z5splitiiPiS_)
        .other          _Z5splitiiPiS_,@"STO_CUDA_ENTRY STV_DEFAULT"
_Z5splitiiPiS_:
.text._Z5splitiiPiS_:
[----:B------:R-:W-:Y:S08]  /*0000*/  LDC R1, c[0x0][0x37c] ;  /* 0x0000df00ff017b82 */ /* 0x000ff00000000800 */
[----:B------:R-:W0:Y:S01]  /*0010*/  LDC R0, c[0x0][0x360] ;  /* 0x0000d800ff007b82 */ /* 0x000e220000000800 */
[----:B------:R-:W1:Y:S01]  /*0020*/  S2R R3, SR_TID.X ;  /* 0x0000000000037919 */ /* 0x000e620000002100 */
[----:B------:R-:W2:Y:S01]  /*0030*/  LDCU UR4, c[0x0][0x380] ;  /* 0x00007000ff0477ac */ /* 0x000ea20008000800 */
[----:B------:R-:W3:Y:S05]  /*0040*/  LDCU.64 UR6, c[0x0][0x358] ;  /* 0x00006b00ff0677ac */ /* 0x000eea0008000a00 */
[----:B------:R-:W4:Y:S08]  /*0050*/  S2UR UR5, SR_CgaCtaId ;  /* 0x00000000000579c3 */ /* 0x000f300000008800 */
[----:B------:R-:W5:Y:S01]  /*0060*/  LDC.64 R10, c[0x0][0x388] ;  /* 0x0000e200ff0a7b82 */ /* 0x000f620000000a00 */
[----:B0-----:R-:W0:Y:S01]  /*0070*/  I2F.U32.RP R4, R0 ;  /* 0x0000000000047306 */ /* 0x001e220000209000 */
[----:B------:R-:W-:-:S02]  /*0080*/  ISETP.NE.U32.AND P2, PT, R0, RZ, PT ;  /* 0x000000ff0000720c */ /* 0x000fc40003f45070 */
[----:B-1----:R-:W-:-:S04]  /*0090*/  IADD3 R5, PT, PT, R0, R3, RZ ;  /* 0x0000000300057210 */ /* 0x002fc80007ffe0ff */
[C---:B--2---:R-:W-:Y:S01]  /*00a0*/  ISETP.GE.AND P0, PT, R5.reuse, UR4, PT ;  /* 0x0000000405007c0c */ /* 0x044fe2000bf06270 */
[----:B0-----:R-:W0:Y:S01]  /*00b0*/  MUFU.RCP R4, R4 ;  /* 0x0000000400047308 */ /* 0x001e220000001000 */
[----:B------:R-:W-:Y:S01]  /*00c0*/  VIMNMX R2, PT, PT, R5, UR4, !PT ;  /* 0x0000000405027c48 */ /* 0x000fe2000ffe0100 */
[----:B------:R-:W-:Y:S01]  /*00d0*/  UMOV UR4, 0x400 ;  /* 0x0000040000047882 */ /* 0x000fe20000000000 */
[----:B-----5:R-:W-:Y:S01]  /*00e0*/  IMAD.WIDE.U32 R10, R3, 0x4, R10 ;  /* 0x00000004030a7825 */ /* 0x020fe200078e000a */
[----:B----4-:R-:W-:-:S09]  /*00f0*/  ULEA UR4, UR5, UR4, 0x18 ;  /* 0x0000000405047291 */ /* 0x010fd2000f8ec0ff */
[----:B------:R-:W-:Y:S01]  /*0100*/  STS [UR4], RZ ;  /* 0x000000ffff007988 */ /* 0x000fe20008000804 */
[----:B------:R-:W-:Y:S01]  /*0110*/  UMOV UR4, URZ ;  /* 0x000000ff00047c82 */ /* 0x000fe20008000000 */
[----:B0-----:R-:W-:Y:S01]  /*0120*/  VIADD R6, R4, 0xffffffe ;  /* 0x0ffffffe04067836 */ /* 0x001fe20000000000 */
[----:B------:R-:W-:-:S03]  /*0130*/  SEL R4, RZ, 0x1, P0 ;  /* 0x00000001ff047807 */ /* 0x000fc60000000000 */
[----:B------:R0:W1:Y:S02]  /*0140*/  F2I.FTZ.U32.TRUNC.NTZ R7, R6 ;  /* 0x0000000600077305 */ /* 0x000064000021f000 */
[----:B0-----:R-:W-:Y:S02]  /*0150*/  IMAD.MOV.U32 R6, RZ, RZ, RZ ;  /* 0x000000ffff067224 */ /* 0x001fe400078e00ff */
[----:B-1----:R-:W-:-:S04]  /*0160*/  IMAD.MOV R9, RZ, RZ, -R7 ;  /* 0x000000ffff097224 */ /* 0x002fc800078e0a07 */
[----:B------:R-:W-:-:S04]  /*0170*/  IMAD R9, R9, R0, RZ ;  /* 0x0000000009097224 */ /* 0x000fc800078e02ff */
[----:B------:R-:W-:Y:S01]  /*0180*/  IMAD.HI.U32 R8, R7, R9, R6 ;  /* 0x0000000907087227 */ /* 0x000fe200078e0006 */
[----:B------:R-:W-:-:S05]  /*0190*/  IADD3 R7, PT, PT, R2, -R5, -R4 ;  /* 0x8000000502077210 */ /* 0x000fca0007ffe804 */
[----:B------:R-:W-:Y:S02]  /*01a0*/  IMAD.HI.U32 R15, R8, R7, RZ ;  /* 0x00000007080f7227 */ /* 0x000fe400078e00ff */
[----:B------:R-:W0:Y:S02]  /*01b0*/  LDC.64 R8, c[0x0][0x390] ;  /* 0x0000e400ff087b82 */ /* 0x000e240000000a00 */
[----:B------:R-:W-:-:S04]  /*01c0*/  IMAD.MOV R2, RZ, RZ, -R15 ;  /* 0x000000ffff027224 */ /* 0x000fc800078e0a0f */
[----:B------:R-:W-:-:S05]  /*01d0*/  IMAD R7, R0, R2, R7 ;  /* 0x0000000200077224 */ /* 0x000fca00078e0207 */
[----:B------:R-:W-:-:S13]  /*01e0*/  ISETP.GE.U32.AND P0, PT, R7, R0, PT ;  /* 0x000000000700720c */ /* 0x000fda0003f06070 */
[----:B------:R-:W-:Y:S01]  /*01f0*/  @P0 IADD3 R7, PT, PT, R7, -R0, RZ ;  /* 0x8000000007070210 */ /* 0x000fe20007ffe0ff */
[----:B0-----:R-:W-:-:S03]  /*0200*/  IMAD.WIDE.U32 R8, R3, 0x4, R8 ;  /* 0x0000000403087825 */ /* 0x001fc600078e0008 */
[-C--:B------:R-:W-:Y:S01]  /*0210*/  ISETP.GE.U32.AND P1, PT, R7, R0.reuse, PT ;  /* 0x000000000700720c */ /* 0x080fe20003f26070 */
[----:B------:R-:W-:Y:S01]  /*0220*/  @P0 VIADD R15, R15, 0x1 ;  /* 0x000000010f0f0836 */ /* 0x000fe20000000000 */
[----:B------:R-:W-:Y:S01]  /*0230*/  IADD3 R7, PT, PT, R5, R0, RZ ;  /* 0x0000000005077210 */ /* 0x000fe20007ffe0ff */
[----:B------:R-:W-:-:S04]  /*0240*/  IMAD.WIDE R12, R0, 0x4, R8 ;  /* 0x00000004000c7825 */ /* 0x000fc800078e0208 */
[----:B------:R-:W-:-:S06]  /*0250*/  IMAD.WIDE R16, R0, 0x4, R12 ;  /* 0x0000000400107825 */ /* 0x000fcc00078e020c */
[----:B------:R-:W-:Y:S01]  /*0260*/  @P1 VIADD R15, R15, 0x1 ;  /* 0x000000010f0f1836 */ /* 0x000fe20000000000 */
[----:B------:R-:W-:-:S05]  /*0270*/  @!P2 LOP3.LUT R15, RZ, R0, RZ, 0x33, !PT ;  /* 0x00000000ff0fa212 */ /* 0x000fca00078e33ff */
[----:B------:R-:W-:Y:S02]  /*0280*/  IMAD.IADD R2, R4, 0x1, R15 ;  /* 0x0000000104027824 */ /* 0x000fe400078e020f */
[----:B------:R-:W-:-:S04]  /*0290*/  IMAD.WIDE R14, R0, 0x4, R10 ;  /* 0x00000004000e7825 */ /* 0x000fc800078e020a */
[----:B---3--:R-:W-:-:S07]  /*02a0*/  IMAD.IADD R4, R7, 0x1, R0 ;  /* 0x0000000107047824 */ /* 0x008fce00078e0200 */
.L_x_5:
[----:B0-----:R-:W0:Y:S01]  /*02b0*/  LDCU UR5, c[0x0][0x380] ;  /* 0x00007000ff0577ac */ /* 0x001e220008000800 */
[----:B------:R-:W-:Y:S01]  /*02c0*/  BSSY.RECONVERGENT B0, `(.L_x_0) ;  /* 0x0000072000007945 */ /* 0x000fe20003800200 */
[----:B------:R-:W-:Y:S01]  /*02d0*/  UIADD3 UR4, UPT, UPT, UR4, 0x1, URZ ;  /* 0x0000000104047890 */ /* 0x000fe2000fffe0ff */
[----:B-1----:R-:W1:Y:S01]  /*02e0*/  LDCU UR9, c[0x0][0x380] ;  /* 0x00007000ff0977ac */ /* 0x002e620008000800 */
[----:B--2---:R-:W2:Y:S01]  /*02f0*/  LDCU UR8, c[0x0][0x384] ;  /* 0x00007080ff0877ac */ /* 0x004ea20008000800 */
[----:B---3--:R-:W3:Y:S01]  /*0300*/  LDCU.64 UR10, c[0x0][0x390] ;  /* 0x00007200ff0a77ac */ /* 0x008ee20008000a00 */
[----:B0-----:R-:W-:Y:S01]  /*0310*/  ISETP.GE.AND P0, PT, R3, UR5, PT ;  /* 0x0000000503007c0c */ /* 0x001fe2000bf06270 */
[----:B------:R-:W-:-:S12]  /*0320*/  UISETP.NE.AND UP0, UPT, UR4, 0x20, UPT ;  /* 0x000000200400788c */ /* 0x000fd8000bf05270 */
[----:B-123--:R-:W-:Y:S05]  /*0330*/  @P0 BRA `(.L_x_1) ;  /* 0x0000000400a80947 */ /* 0x00efea0003800000 */
[----:B------:R-:W0:Y:S01]  /*0340*/  S2R R19, SR_CgaCtaId ;  /* 0x0000000000137919 */ /* 0x000e220000008800 */
[----:B------:R-:W-:Y:S01]  /*0350*/  MOV R6, 0x400 ;  /* 0x0000040000067802 */ /* 0x000fe20000000f00 */
[----:B------:R-:W-:Y:S01]  /*0360*/  BSSY.RECONVERGENT B1, `(.L_x_2) ;  /* 0x0000026000017945 */ /* 0x000fe20003800200 */
[----:B------:R-:W-:Y:S02]  /*0370*/  LOP3.LUT R20, R2, 0x3, RZ, 0xc0, !PT ;  /* 0x0000000302147812 */ /* 0x000fe400078ec0ff */
[----:B------:R-:W-:Y:S02]  /*0380*/  MOV R29, R3 ;  /* 0x00000003001d7202 */ /* 0x000fe40000000f00 */
[----:B------:R-:W-:Y:S02]  /*0390*/  ISETP.NE.AND P0, PT, R20, 0x3, PT ;  /* 0x000000031400780c */ /* 0x000fe40003f05270 */
[----:B0-----:R-:W-:-:S05]  /*03a0*/  LEA R23, R19, R6, 0x18 ;  /* 0x0000000613177211 */ /* 0x001fca00078ec0ff */
[----:B------:R0:W1:Y:S06]  /*03b0*/  LDS R6, [R23] ;  /* 0x0000000017067984 */ /* 0x00006c0000000800 */
[----:B------:R-:W-:Y:S05]  /*03c0*/  @!P0 BRA `(.L_x_3) ;  /* 0x00000000007c8947 */ /* 0x000fea0003800000 */
[----:B------:R-:W2:Y:S01]  /*03d0*/  LDG.E R18, desc[UR6][R10.64] ;  /* 0x000000060a127981 */ /* 0x000ea2000c1e1900 */
[----:B------:R-:W2:Y:S01]  /*03e0*/  LDC R21, c[0x0][0x384] ;  /* 0x0000e100ff157b82 */ /* 0x000ea20000000800 */
[----:B------:R-:W-:Y:S02]  /*03f0*/  MOV R29, R5 ;  /* 0x00000005001d7202 */ /* 0x000fe40000000f00 */
[----:B--2---:R-:W-:-:S13]  /*0400*/  ISETP.GT.AND P0, PT, R18, R21, PT ;  /* 0x000000151200720c */ /* 0x004fda0003f04270 */
[----:B------:R-:W-:Y:S01]  /*0410*/  @P0 IMAD.MOV.U32 R19, RZ, RZ, 0x1 ;  /* 0x00000001ff130424 */ /* 0x000fe200078e00ff */
[----:B------:R2:W-:Y:S01]  /*0420*/  @!P0 STG.E desc[UR6][R8.64], RZ ;  /* 0x000000ff08008986 */ /* 0x0005e2000c101906 */
[----:B-1----:R-:W-:-:S03]  /*0430*/  @P0 VIADD R6, R6, 0x1 ;  /* 0x0000000106060836 */ /* 0x002fc60000000000 */
[----:B------:R2:W-:Y:S04]  /*0440*/  @P0 STG.E desc[UR6][R8.64], R19 ;  /* 0x0000001308000986 */ /* 0x0005e8000c101906 */
[----:B------:R2:W-:Y:S01]  /*0450*/  @P0 STS [R23], R6 ;  /* 0x0000000617000388 */ /* 0x0005e20000000800 */
[----:B------:R-:W-:-:S13]  /*0460*/  ISETP.NE.AND P0, PT, R20, RZ, PT ;  /* 0x000000ff1400720c */ /* 0x000fda0003f05270 */
[----:B--2---:R-:W-:Y:S05]  /*0470*/  @!P0 BRA `(.L_x_3) ;  /* 0x0000000000508947 */ /* 0x004fea0003800000 */
[----:B------:R-:W2:Y:S01]  /*0480*/  LDG.E R18, desc[UR6][R14.64] ;  /* 0x000000060e127981 */ /* 0x000ea2000c1e1900 */
[----:B------:R-:W-:Y:S02]  /*0490*/  MOV R29, R7 ;  /* 0x00000007001d7202 */ /* 0x000fe40000000f00 */
[----:B--2---:R-:W-:-:S13]  /*04a0*/  ISETP.GT.AND P0, PT, R18, R21, PT ;  /* 0x000000151200720c */ /* 0x004fda0003f04270 */
[----:B------:R-:W-:Y:S01]  /*04b0*/  @P0 IMAD.MOV.U32 R19, RZ, RZ, 0x1 ;  /* 0x00000001ff130424 */ /* 0x000fe200078e00ff */
[----:B------:R2:W-:Y:S01]  /*04c0*/  @!P0 STG.E desc[UR6][R12.64], RZ ;  /* 0x000000ff0c008986 */ /* 0x0005e2000c101906 */
[----:B------:R-:W-:-:S03]  /*04d0*/  @P0 VIADD R6, R6, 0x1 ;  /* 0x0000000106060836 */ /* 0x000fc60000000000 */
[----:B------:R2:W-:Y:S04]  /*04e0*/  @P0 STG.E desc[UR6][R12.64], R19 ;  /* 0x000000130c000986 */ /* 0x0005e8000c101906 */
[----:B------:R2:W-:Y:S01]  /*04f0*/  @P0 STS [R23], R6 ;  /* 0x0000000617000388 */ /* 0x0005e20000000800 */
[----:B------:R-:W-:-:S13]  /*0500*/  ISETP.NE.AND P0, PT, R20, 0x1, PT ;  /* 0x000000011400780c */ /* 0x000fda0003f05270 */
[----:B--2---:R-:W-:Y:S05]  /*0510*/  @!P0 BRA `(.L_x_3) ;  /* 0x0000000000288947 */ /* 0x004fea0003800000 */
[----:B------:R-:W-:-:S06]  /*0520*/  IMAD.WIDE R18, R0, 0x4, R14 ;  /* 0x0000000400127825 */ /* 0x000fcc00078e020e */
[----:B------:R-:W2:Y:S02]  /*0530*/  LDG.E R18, desc[UR6][R18.64] ;  /* 0x0000000612127981 */ /* 0x000ea4000c1e1900 */
[----:B--2---:R-:W-:-:S13]  /*0540*/  ISETP.GT.AND P0, PT, R18, R21, PT ;  /* 0x000000151200720c */ /* 0x004fda0003f04270 */
[----:B------:R-:W-:Y:S01]  /*0550*/  @P0 VIADD R6, R6, 0x1 ;  /* 0x0000000106060836 */ /* 0x000fe20000000000 */
[----:B------:R2:W-:Y:S01]  /*0560*/  @!P0 STG.E desc[UR6][R16.64], RZ ;  /* 0x000000ff10008986 */ /* 0x0005e2000c101906 */
[----:B------:R-:W-:Y:S01]  /*0570*/  @P0 IMAD.MOV.U32 R21, RZ, RZ, 0x1 ;  /* 0x00000001ff150424 */ /* 0x000fe200078e00ff */
[----:B------:R-:W-:Y:S01]  /*0580*/  @!P0 MOV R29, R4 ;  /* 0x00000004001d8202 */ /* 0x000fe20000000f00 */
[----:B------:R-:W-:Y:S01]  /*0590*/  @P0 IMAD.MOV.U32 R29, RZ, RZ, R4 ;  /* 0x000000ffff1d0224 */ /* 0x000fe200078e0004 */
[----:B------:R2:W-:Y:S04]  /*05a0*/  @P0 STS [R23], R6 ;  /* 0x0000000617000388 */ /* 0x0005e80000000800 */
[----:B------:R2:W-:Y:S02]  /*05b0*/  @P0 STG.E desc[UR6][R16.64], R21 ;  /* 0x0000001510000986 */ /* 0x0005e4000c101906 */
.L_x_3:
[----:B------:R-:W-:Y:S05]  /*05c0*/  BSYNC.RECONVERGENT B1 ;  /* 0x0000000000017941 */ /* 0x000fea0003800200 */
.L_x_2:
[----:B------:R-:W-:-:S13]  /*05d0*/  ISETP.GE.U32.AND P0, PT, R2, 0x3, PT ;  /* 0x000000030200780c */ /* 0x000fda0003f06070 */
[----:B------:R-:W-:Y:S05]  /*05e0*/  @!P0 BRA `(.L_x_1) ;  /* 0x0000000000fc8947 */ /* 0x000fea0003800000 */
.L_x_4:
[----:B--23--:R-:W2:Y:S02]  /*05f0*/  LDC.64 R20, c[0x0][0x388] ;  /* 0x0000e200ff147b82 */ /* 0x00cea40000000a00 */
[----:B--2---:R-:W-:-:S06]  /*0600*/  IMAD.WIDE.U32 R26, R29, 0x4, R20 ;  /* 0x000000041d1a7825 */ /* 0x004fcc00078e0014 */
[----:B------:R-:W2:Y:S01]  /*0610*/  LDG.E R26, desc[UR6][R26.64] ;  /* 0x000000061a1a7981 */ /* 0x000ea2000c1e1900 */
[----:B------:R-:W-:Y:S02]  /*0620*/  IADD3 R24, PT, PT, R0, R29, RZ ;  /* 0x0000001d00187210 */ /* 0x000fe40007ffe0ff */
[----:B--2---:R-:W-:-:S13]  /*0630*/  ISETP.GT.AND P0, PT, R26, UR8, PT ;  /* 0x000000081a007c0c */ /* 0x004fda000bf04270 */
[----:B------:R-:W-:Y:S01]  /*0640*/  @P0 MOV R19, UR11 ;  /* 0x0000000b00130c02 */ /* 0x000fe20008000f00 */
[----:B------:R-:W-:Y:S02]  /*0650*/  @P0 IMAD.U32 R18, RZ, RZ, UR10 ;  /* 0x0000000aff120e24 */ /* 0x000fe4000f8e00ff */
[----:B------:R-:W-:Y:S02]  /*0660*/  @P0 IMAD.MOV.U32 R25, RZ, RZ, 0x1 ;  /* 0x00000001ff190424 */ /* 0x000fe400078e00ff */
[----:B0-----:R-:W-:Y:S01]  /*0670*/  @P0 IMAD.WIDE.U32 R22, R29, 0x4, R18 ;  /* 0x000000041d160825 */ /* 0x001fe200078e0012 */
[----:B------:R-:W-:-:S03]  /*0680*/  @!P0 MOV R18, UR10 ;  /* 0x0000000a00128c02 */ /* 0x000fc60008000f00 */
[----:B------:R-:W-:Y:S01]  /*0690*/  @!P0 IMAD.U32 R19, RZ, RZ, UR11 ;  /* 0x0000000bff138e24 */ /* 0x000fe2000f8e00ff */
[----:B------:R0:W-:Y:S01]  /*06a0*/  @P0 STG.E desc[UR6][R22.64], R25 ;  /* 0x0000001916000986 */ /* 0x0001e2000c101906 */
[----:B------:R-:W-:-:S05]  /*06b0*/  @!P0 IMAD.WIDE.U32 R28, R29, 0x4, R18 ;  /* 0x000000041d1c8825 */ /* 0x000fca00078e0012 */
[----:B------:R-:W-:Y:S01]  /*06c0*/  @!P0 STG.E desc[UR6][R28.64], RZ ;  /* 0x000000ff1c008986 */ /* 0x000fe2000c101906 */
[----:B0-----:R-:W-:-:S05]  /*06d0*/  IMAD.WIDE.U32 R22, R24, 0x4, R20 ;  /* 0x0000000418167825 */ /* 0x001fca00078e0014 */
[----:B------:R-:W2:Y:S01]  /*06e0*/  LDG.E R25, desc[UR6][R22.64] ;  /* 0x0000000616197981 */ /* 0x000ea2000c1e1900 */
[----:B------:R-:W-:Y:S01]  /*06f0*/  @P0 MOV R28, 0x400 ;  /* 0x00000400001c0802 */ /* 0x000fe20000000f00 */
[----:B------:R-:W0:Y:S01]  /*0700*/  @P0 S2R R29, SR_CgaCtaId ;  /* 0x00000000001d0919 */ /* 0x000e220000008800 */
[----:B--2---:R-:W-:Y:S01]  /*0710*/  ISETP.GT.AND P1, PT, R25, UR8, PT ;  /* 0x0000000819007c0c */ /* 0x004fe2000bf24270 */
[----:B------:R-:W-:-:S12]  /*0720*/  IMAD.IADD R25, R24, 0x1, R0 ;  /* 0x0000000118197824 */ /* 0x000fd800078e0200 */
[----:B------:R-:W-:-:S04]  /*0730*/  @!P1 IMAD.WIDE.U32 R26, R24, 0x4, R18 ;  /* 0x00000004181a9825 */ /* 0x000fc800078e0012 */
[----:B------:R-:W-:Y:S01]  /*0740*/  @P1 IMAD.WIDE.U32 R22, R24, 0x4, R18 ;  /* 0x0000000418161825 */ /* 0x000fe200078e0012 */
[----:B------:R0:W-:Y:S02]  /*0750*/  @!P1 STG.E desc[UR6][R26.64], RZ ;  /* 0x000000ff1a009986 */ /* 0x0001e4000c101906 */
[----:B0-----:R-:W-:Y:S01]  /*0760*/  @P0 LEA R27, R29, R28, 0x18 ;  /* 0x0000001c1d1b0211 */ /* 0x001fe200078ec0ff */
[----:B------:R-:W-:Y:S01]  /*0770*/  IMAD.WIDE.U32 R28, R25, 0x4, R20 ;  /* 0x00000004191c7825 */ /* 0x000fe200078e0014 */
[----:B------:R-:W-:-:S05]  /*0780*/  @P1 MOV R26, 0x1 ;  /* 0x00000001001a1802 */ /* 0x000fca0000000f00 */
[----:B------:R0:W-:Y:S04]  /*0790*/  @P1 STG.E desc[UR6][R22.64], R26 ;  /* 0x0000001a16001986 */ /* 0x0001e8000c101906 */
[----:B------:R2:W3:Y:S02]  /*07a0*/  LDG.E R28, desc[UR6][R28.64] ;  /* 0x000000061c1c7981 */ /* 0x0004e4000c1e1900 */
[----:B--2---:R-:W-:-:S04]  /*07b0*/  IMAD.IADD R29, R25, 0x1, R0 ;  /* 0x00000001191d7824 */ /* 0x004fc800078e0200 */
[----:B------:R-:W-:Y:S01]  /*07c0*/  IMAD.WIDE.U32 R20, R29, 0x4, R20 ;  /* 0x000000041d147825 */ /* 0x000fe200078e0014 */
[----:B---3--:R-:W-:-:S13]  /*07d0*/  ISETP.GT.AND P2, PT, R28, UR8, PT ;  /* 0x000000081c007c0c */ /* 0x008fda000bf44270 */
[----:B0-----:R-:W-:Y:S01]  /*07e0*/  @!P2 IMAD.WIDE.U32 R22, R25, 0x4, R18 ;  /* 0x000000041916a825 */ /* 0x001fe200078e0012 */
[----:B------:R-:W-:-:S03]  /*07f0*/  @P2 MOV R28, 0x1 ;  /* 0x00000001001c2802 */ /* 0x000fc60000000f00 */
[----:B------:R-:W-:Y:S01]  /*0800*/  @P2 IMAD.WIDE.U32 R24, R25, 0x4, R18 ;  /* 0x0000000419182825 */ /* 0x000fe200078e0012 */
[----:B------:R0:W-:Y:S04]  /*0810*/  @!P2 STG.E desc[UR6][R22.64], RZ ;  /* 0x000000ff1600a986 */ /* 0x0001e8000c101906 */
[----:B------:R-:W-:Y:S04]  /*0820*/  @P2 STG.E desc[UR6][R24.64], R28 ;  /* 0x0000001c18002986 */ /* 0x000fe8000c101906 */
[----:B------:R2:W3:Y:S01]  /*0830*/  LDG.E R20, desc[UR6][R20.64] ;  /* 0x0000000614147981 */ /* 0x0004e2000c1e1900 */
[----:B-1----:R-:W-:Y:S01]  /*0840*/  @P0 VIADD R6, R6, 0x1 ;  /* 0x0000000106060836 */ /* 0x002fe20000000000 */
[----:B0-----:R-:W-:-:S04]  /*0850*/  @P1 MOV R22, 0x400 ;  /* 0x0000040000161802 */ /* 0x001fc80000000f00 */
[----:B------:R0:W-:Y:S01]  /*0860*/  @P0 STS [R27], R6 ;  /* 0x000000061b000388 */ /* 0x0001e20000000800 */
[----:B--2---:R-:W1:Y:S01]  /*0870*/  @P1 S2R R21, SR_CgaCtaId ;  /* 0x0000000000151919 */ /* 0x004e620000008800 */
[----:B0-----:R-:W-:Y:S02]  /*0880*/  @P1 IADD3 R6, PT, PT, R6, 0x1, RZ ;  /* 0x0000000106061810 */ /* 0x001fe40007ffe0ff */
[----:B-1----:R-:W-:Y:S02]  /*0890*/  @P1 LEA R23, R21, R22, 0x18 ;  /* 0x0000001615171211 */ /* 0x002fe400078ec0ff */
[----:B------:R-:W-:-:S03]  /*08a0*/  @P2 MOV R22, 0x400 ;  /* 0x0000040000162802 */ /* 0x000fc60000000f00 */
[----:B------:R0:W-:Y:S02]  /*08b0*/  @P1 STS [R23], R6 ;  /* 0x0000000617001388 */ /* 0x0001e40000000800 */
[----:B0-----:R-:W-:Y:S01]  /*08c0*/  @P2 VIADD R6, R6, 0x1 ;  /* 0x0000000106062836 */ /* 0x001fe20000000000 */
[----:B---3--:R-:W-:Y:S02]  /*08d0*/  ISETP.GT.AND P3, PT, R20, UR8, PT ;  /* 0x0000000814007c0c */ /* 0x008fe4000bf64270 */
[----:B------:R-:W0:Y:S11]  /*08e0*/  @P2 S2R R20, SR_CgaCtaId ;  /* 0x0000000000142919 */ /* 0x000e360000008800 */
[----:B------:R-:W1:Y:S01]  /*08f0*/  @P3 S2R R26, SR_CgaCtaId ;  /* 0x00000000001a3919 */ /* 0x000e620000008800 */
[----:B------:R-:W-:-:S02]  /*0900*/  @P3 MOV R27, 0x1 ;  /* 0x00000001001b3802 */ /* 0x000fc40000000f00 */
[----:B0-----:R-:W-:Y:S01]  /*0910*/  @P2 LEA R25, R20, R22, 0x18 ;  /* 0x0000001614192211 */ /* 0x001fe200078ec0ff */
[----:B------:R-:W-:Y:S01]  /*0920*/  @!P3 IMAD.WIDE.U32 R20, R29, 0x4, R18 ;  /* 0x000000041d14b825 */ /* 0x000fe200078e0012 */
[----:B------:R-:W-:-:S03]  /*0930*/  @P3 MOV R22, 0x400 ;  /* 0x0000040000163802 */ /* 0x000fc60000000f00 */
[----:B------:R0:W-:Y:S01]  /*0940*/  @P2 STS [R25], R6 ;  /* 0x0000000619002388 */ /* 0x0001e20000000800 */
[C---:B------:R-:W-:Y:S01]  /*0950*/  @P3 IMAD.WIDE.U32 R18, R29.reuse, 0x4, R18 ;  /* 0x000000041d123825 */ /* 0x040fe200078e0012 */
[----:B------:R-:W-:Y:S02]  /*0960*/  IADD3 R29, PT, PT, R29, R0, RZ ;  /* 0x000000001d1d7210 */ /* 0x000fe40007ffe0ff */
[----:B------:R3:W-:Y:S01]  /*0970*/  @!P3 STG.E desc[UR6][R20.64], RZ ;  /* 0x000000ff1400b986 */ /* 0x0007e2000c101906 */
[----:B-1----:R-:W-:-:S03]  /*0980*/  @P3 LEA R22, R26, R22, 0x18 ;  /* 0x000000161a163211 */ /* 0x002fc600078ec0ff */
[----:B------:R3:W-:Y:S01]  /*0990*/  @P3 STG.E desc[UR6][R18.64], R27 ;  /* 0x0000001b12003986 */ /* 0x0007e2000c101906 */
[----:B------:R-:W-:Y:S01]  /*09a0*/  ISETP.GE.AND P0, PT, R29, UR9, PT ;  /* 0x000000091d007c0c */ /* 0x000fe2000bf06270 */
[----:B0-----:R-:W-:-:S05]  /*09b0*/  @P3 VIADD R6, R6, 0x1 ;  /* 0x0000000106063836 */ /* 0x001fca0000000000 */
[----:B------:R3:W-:Y:S07]  /*09c0*/  @P3 STS [R22], R6 ;  /* 0x0000000616003388 */ /* 0x0007ee0000000800 */
[----:B------:R-:W-:Y:S05]  /*09d0*/  @!P0 BRA `(.L_x_4) ;  /* 0xfffffffc00048947 */ /* 0x000fea000383ffff */
.L_x_1:
[----:B------:R-:W-:Y:S05]  /*09e0*/  BSYNC.RECONVERGENT B0 ;  /* 0x0000000000007941 */ /* 0x000fea0003800200 */
.L_x_0:
[----:B------:R-:W-:Y:S06]  /*09f0*/  BAR.SYNC.DEFER_BLOCKING 0x0 ;  /* 0x0000000000007b1d */ /* 0x000fec0000010000 */
[----:B------:R-:W-:Y:S05]  /*0a00*/  BRA.U UP0, `(.L_x_5) ;  /* 0xfffffff900287547 */ /* 0x000fea000b83ffff */
[----:B------:R-:W-:Y:S05]  /*0a10*/  EXIT ;  /* 0x000000000000794d */ /* 0x000fea0003800000 */
.L_x_6:
[----:B------:R-:W-:-:S00]  /*0a20*/  BRA `(.L_x_6) ;  /* 0xfffffffc00fc7947 */ /* 0x000fc0000383ffff */
[----:B------:R-:W-:-:S00]  /*0a30*/  NOP ;  /* 0x0000000000007918 */ /* 0x000fc00000000000 */
        /* <DEDUP_REMOVED lines=12> */
.L_x_7:


//--------------------- .nv.shared._Z5splitiiPiS_ --------------------------
	.section	.nv.shared._Z5splitiiPiS_,"aw",@nobits
	.sectionflags	@""
	.align	4
.nv.shared._Z5splitiiPiS_:
	.zero		1028


//--------------------- .nv.shared.reserved.0     --------------------------
	.section	.nv.shared.reserved.0,"aw",@nobits
	.weak		__nv_reservedSMEM_offset_0_alias
	.size		__nv_reservedSMEM_offset_0_alias, 0, 64
	.other		__nv_reservedSMEM_offset_0_alias,@"STO_CUDA_RESERVED_SHARED STV_DEFAULT"
__nv_reservedSMEM_offset_0_alias:
	.zero		0
	.zero		64


//--------------------- .nv.constant0._Z5splitiiPiS_ --------------------------
	.section	.nv.constant0._Z5splitiiPiS_,"a",@progbits
	.sectionflags	@""
	.align	4
.nv.constant0._Z5splitiiPiS_:
	.zero		920


//--------------------- SYMBOLS --------------------------

	.type		.nv.reservedSmem.offset0,@object
	.size		.nv.reservedSmem.offset0,0x4
	.type		.nv.reservedSmem.cap,@object
	.size		.nv.reservedSmem.cap,0x4
